//
// Generated by NVIDIA NVVM Compiler
//
// Compiler Build ID: CL-36424714
// Cuda compilation tools, release 13.0, V13.0.88
// Based on NVVM 20.0.0
//

.version 9.0
.target sm_100
.address_size 64

	// .globl	_Z9calculatePmii

.visible .entry _Z9calculatePmii(
	.param .u64 .ptr .align 1 _Z9calculatePmii_param_0,
	.param .u32 _Z9calculatePmii_param_1,
	.param .u32 _Z9calculatePmii_param_2
)
{


	ret;

}


// ===== COMPILED SASS (sm_100) =====

	.target	sm_100

	.elftype	@"ET_EXEC"


//--------------------- .note.nv.tkinfo           --------------------------
	.section	.note.nv.tkinfo,"",@"SHT_NOTE"
	.sectionflags	@"SHF_NOTE_NV_TKINFO"
	.tkinfo
        /*0018*/ 	.word	0x00000002
        /*0030*/ 	.string	""
        /*0030*/ 	.string	"ptxas"
        /*0030*/ 	.string	"Cuda compilation tools, release 13.0, V13.0.88"
        /*0030*/ 	.string	"Build cuda_13.0.r13.0/compiler.36424714_0"
        /*0030*/ 	.string	"-arch sm_100 -m 64 "



//--------------------- .note.nv.cuinfo           --------------------------
	.section	.note.nv.cuinfo,"",@"SHT_NOTE"
	.sectionflags	@"SHF_NOTE_NV_CUINFO"
        /*0018*/ 	.short	0x0002
        /*001a*/ 	.short	0x0064
        /*001c*/ 	.short	0x0082
	.zero		2


//--------------------- .nv.info                  --------------------------
	.section	.nv.info,"",@"SHT_CUDA_INFO"
	.align	4


	//----- nvinfo : EIATTR_REGCOUNT
	.align		4
        /*0000*/ 	.byte	0x04, 0x2f
        /*0002*/ 	.short	(.L_1 - .L_0)
	.align		4
.L_0:
        /*0004*/ 	.word	index@(_Z9calculatePmii)
        /*0008*/ 	.word	0x00000004


	//----- nvinfo : EIATTR_FRAME_SIZE
	.align		4
.L_1:
        /*000c*/ 	.byte	0x04, 0x11
        /*000e*/ 	.short	(.L_3 - .L_2)
	.align		4
.L_2:
        /*0010*/ 	.word	index@(_Z9calculatePmii)
        /*0014*/ 	.word	0x00000000


	//----- nvinfo : EIATTR_MIN_STACK_SIZE
	.align		4
.L_3:
        /*0018*/ 	.byte	0x04, 0x12
        /*001a*/ 	.short	(.L_5 - .L_4)
	.align		4
.L_4:
        /*001c*/ 	.word	index@(_Z9calculatePmii)
        /*0020*/ 	.word	0x00000000
.L_5:


//--------------------- .nv.compat                --------------------------
	.section	.nv.compat,"",@"SHT_CUDA_COMPAT_INFO"
	.align	4
        /*0000*/ 	.byte	0x02, 0x09, 0x00, 0x00, 0x02, 0x02, 0x01, 0x00, 0x02, 0x05, 0x05, 0x00, 0x03, 0x07, 0x01, 0x01
        /*0010*/ 	.byte	0x02, 0x03, 0x00, 0x00, 0x02, 0x06, 0x01, 0x00, 0x04, 0x0b, 0x08, 0x00, 0x09, 0x00, 0x00, 0x00
        /*0020*/ 	.byte	0x00, 0x00, 0x00, 0x00


//--------------------- .nv.info._Z9calculatePmii --------------------------
	.section	.nv.info._Z9calculatePmii,"",@"SHT_CUDA_INFO"
	.sectionflags	@""
	.align	4


	//----- nvinfo : EIATTR_CUDA_API_VERSION
	.align		4
        /*0000*/ 	.byte	0x04, 0x37
        /*0002*/ 	.short	(.L_7 - .L_6)
.L_6:
        /*0004*/ 	.word	0x00000082


	//----- nvinfo : EIATTR_KPARAM_INFO
	.align		4
.L_7:
        /*0008*/ 	.byte	0x04, 0x17
        /*000a*/ 	.short	(.L_9 - .L_8)
.L_8:
        /*000c*/ 	.word	0x00000000
        /*0010*/ 	.short	0x0002
        /*0012*/ 	.short	0x000c
        /*0014*/ 	.byte	0x00, 0xf0, 0x11, 0x00


	//----- nvinfo : EIATTR_KPARAM_INFO
	.align		4
.L_9:
        /*0018*/ 	.byte	0x04, 0x17
        /*001a*/ 	.short	(.L_11 - .L_10)
.L_10:
        /*001c*/ 	.word	0x00000000
        /*0020*/ 	.short	0x0001
        /*0022*/ 	.short	0x0008
        /*0024*/ 	.byte	0x00, 0xf0, 0x11, 0x00


	//----- nvinfo : EIATTR_KPARAM_INFO
	.align		4
.L_11:
        /*0028*/ 	.byte	0x04, 0x17
        /*002a*/ 	.short	(.L_13 - .L_12)
.L_12:
        /*002c*/ 	.word	0x00000000
        /*0030*/ 	.short	0x0000
        /*0032*/ 	.short	0x0000
        /*0034*/ 	.byte	0x00, 0xf5, 0x21, 0x00


	//----- nvinfo : EIATTR_SPARSE_MMA_MASK
	.align		4
.L_13:
        /*0038*/ 	.byte	0x03, 0x50
        /*003a*/ 	.short	0x0000


	//----- nvinfo : EIATTR_MAXREG_COUNT
	.align		4
        /*003c*/ 	.byte	0x03, 0x1b
        /*003e*/ 	.short	0x00ff


	//----- nvinfo : EIATTR_MERCURY_ISA_VERSION
	.align		4
        /*0040*/ 	.byte	0x03, 0x5f
        /*0042*/ 	.short	0x0101


	//----- nvinfo : EIATTR_VRC_CTA_INIT_COUNT
	.align		4
        /*0044*/ 	.byte	0x02, 0x4a
	.zero		1
	.zero		1


	//----- nvinfo : EIATTR_EXIT_INSTR_OFFSETS
	.align		4
        /*0048*/ 	.byte	0x04, 0x1c
        /*004a*/ 	.short	(.L_15 - .L_14)


	//   ....[0]....
.L_14:
        /*004c*/ 	.word	0x00000010


	//----- nvinfo : EIATTR_CBANK_PARAM_SIZE
	.align		4
.L_15:
        /*0050*/ 	.byte	0x03, 0x19
        /*0052*/ 	.short	0x0010


	//----- nvinfo : EIATTR_PARAM_CBANK
	.align		4
        /*0054*/ 	.byte	0x04, 0x0a
        /*0056*/ 	.short	(.L_17 - .L_16)
	.align		4
.L_16:
        /*0058*/ 	.word	index@(.nv.constant0._Z9calculatePmii)
        /*005c*/ 	.short	0x0380
        /*005e*/ 	.short	0x0010


	//----- nvinfo : EIATTR_SW_WAR
	.align		4
.L_17:
        /*0060*/ 	.byte	0x04, 0x36
        /*0062*/ 	.short	(.L_19 - .L_18)
.L_18:
        /*0064*/ 	.word	0x00000008
.L_19:


//--------------------- .nv.callgraph             --------------------------
	.section	.nv.callgraph,"",@"SHT_CUDA_CALLGRAPH"
	.align	4
	.sectionentsize	8
	.align		4
        /*0000*/ 	.word	0x00000000
	.align		4
        /*0004*/ 	.word	0xffffffff
	.align		4
        /*0008*/ 	.word	0x00000000
	.align		4
        /*000c*/ 	.word	0xfffffffe
	.align		4
        /*0010*/ 	.word	0x00000000
	.align		4
        /*0014*/ 	.word	0xfffffffd
	.align		4
        /*0018*/ 	.word	0x00000000
	.align		4
        /*001c*/ 	.word	0xfffffffc


//--------------------- .text._Z9calculatePmii    --------------------------
	.section	.text._Z9calculatePmii,"ax",@progbits
	.align	128
        .global         _Z9calculatePmii
        .type           _Z9calculatePmii,@function
        .size           _Z9calculatePmii,(.L_x_1 - _Z9calculatePmii)
        .other          _Z9calculatePmii,@"STO_CUDA_ENTRY STV_DEFAULT"
_Z9calculatePmii:
.text._Z9calculatePmii:
[----:B------:R-:W-:Y:S01]  /*0000*/  LDC R1, c[0x0][0x37c] ;  /* 0x0000df00ff017b82 */ /* 0x000fe20000000800 */
[----:B------:R-:W-:Y:S05]  /*0010*/  EXIT ;  /* 0x000000000000794d */ /* 0x000fea0003800000 */
.L_x_0:
[----:B------:R-:W-:-:S00]  /*0020*/  BRA `(.L_x_0) ;  /* 0xfffffffc00fc7947 */ /* 0x000fc0000383ffff */
[----:B------:R-:W-:-:S00]  /*0030*/  NOP ;  /* 0x0000000000007918 */ /* 0x000fc00000000000 */
        /* <DEDUP_REMOVED lines=12> */
.L_x_1:


//--------------------- .nv.shared.reserved.0     --------------------------
	.section	.nv.shared.reserved.0,"aw",@nobits
	.weak		__nv_reservedSMEM_offset_0_alias
	.size		__nv_reservedSMEM_offset_0_alias, 0, 64
	.other		__nv_reservedSMEM_offset_0_alias,@"STO_CUDA_RESERVED_SHARED STV_DEFAULT"
__nv_reservedSMEM_offset_0_alias:
	.zero		0
	.zero		64


//--------------------- .nv.constant0._Z9calculatePmii --------------------------
	.section	.nv.constant0._Z9calculatePmii,"a",@progbits
	.sectionflags	@""
	.align	4
.nv.constant0._Z9calculatePmii:
	.zero		912


//--------------------- SYMBOLS --------------------------

	.type		.nv.reservedSmem.offset0,@object
	.size		.nv.reservedSmem.offset0,0x4
